//
// Generated by NVIDIA NVVM Compiler
//
// Compiler Build ID: CL-36424714
// Cuda compilation tools, release 13.0, V13.0.88
// Based on NVVM 20.0.0
//

.version 9.0
.target sm_100
.address_size 64

	// .globl	_Z8spmv_csrPiS_PfS0_S0_i

.visible .entry _Z8spmv_csrPiS_PfS0_S0_i(
	.param .u64 .ptr .align 1 _Z8spmv_csrPiS_PfS0_S0_i_param_0,
	.param .u64 .ptr .align 1 _Z8spmv_csrPiS_PfS0_S0_i_param_1,
	.param .u64 .ptr .align 1 _Z8spmv_csrPiS_PfS0_S0_i_param_2,
	.param .u64 .ptr .align 1 _Z8spmv_csrPiS_PfS0_S0_i_param_3,
	.param .u64 .ptr .align 1 _Z8spmv_csrPiS_PfS0_S0_i_param_4,
	.param .u32 _Z8spmv_csrPiS_PfS0_S0_i_param_5
)
{
	.reg .pred 	%p<11>;
	.reg .b32 	%r<67>;
	.reg .b32 	%f<112>;
	.reg .b64 	%rd<87>;

	ld.param.u64 	%rd6, [_Z8spmv_csrPiS_PfS0_S0_i_param_0];
	ld.param.u64 	%rd8, [_Z8spmv_csrPiS_PfS0_S0_i_param_1];
	ld.param.u64 	%rd9, [_Z8spmv_csrPiS_PfS0_S0_i_param_2];
	ld.param.u64 	%rd10, [_Z8spmv_csrPiS_PfS0_S0_i_param_3];
	ld.param.u64 	%rd7, [_Z8spmv_csrPiS_PfS0_S0_i_param_4];
	ld.param.u32 	%r23, [_Z8spmv_csrPiS_PfS0_S0_i_param_5];
	cvta.to.global.u64 	%rd1, %rd10;
	cvta.to.global.u64 	%rd2, %rd8;
	cvta.to.global.u64 	%rd3, %rd9;
	mov.u32 	%r24, %ctaid.x;
	mov.u32 	%r25, %ntid.x;
	mov.u32 	%r26, %tid.x;
	mad.lo.s32 	%r1, %r24, %r25, %r26;
	setp.ge.s32 	%p1, %r1, %r23;
	@%p1 bra 	$L__BB0_15;
	cvta.to.global.u64 	%rd11, %rd6;
	mul.wide.s32 	%rd12, %r1, 4;
	add.s64 	%rd13, %rd11, %rd12;
	ld.global.u32 	%r62, [%rd13];
	ld.global.u32 	%r3, [%rd13+4];
	setp.ge.s32 	%p2, %r62, %r3;
	mov.f32 	%f111, 0f00000000;
	@%p2 bra 	$L__BB0_14;
	add.s32 	%r27, %r62, 1;
	max.s32 	%r28, %r3, %r27;
	sub.s32 	%r4, %r28, %r62;
	and.b32  	%r5, %r4, 15;
	sub.s32 	%r29, %r62, %r28;
	setp.gt.u32 	%p3, %r29, -16;
	mov.f32 	%f111, 0f00000000;
	@%p3 bra 	$L__BB0_5;
	and.b32  	%r30, %r4, -16;
	neg.s32 	%r60, %r30;
	add.s64 	%rd4, %rd3, 32;
	add.s64 	%rd5, %rd2, 32;
	mov.f32 	%f111, 0f00000000;
$L__BB0_4:
	.pragma "nounroll";
	mul.wide.s32 	%rd14, %r62, 4;
	add.s64 	%rd15, %rd4, %rd14;
	add.s64 	%rd16, %rd5, %rd14;
	ld.global.f32 	%f18, [%rd15+-32];
	ld.global.u32 	%r31, [%rd16+-32];
	mul.wide.s32 	%rd17, %r31, 4;
	add.s64 	%rd18, %rd1, %rd17;
	ld.global.f32 	%f19, [%rd18];
	fma.rn.f32 	%f20, %f18, %f19, %f111;
	ld.global.f32 	%f21, [%rd15+-28];
	ld.global.u32 	%r32, [%rd16+-28];
	mul.wide.s32 	%rd19, %r32, 4;
	add.s64 	%rd20, %rd1, %rd19;
	ld.global.f32 	%f22, [%rd20];
	fma.rn.f32 	%f23, %f21, %f22, %f20;
	ld.global.f32 	%f24, [%rd15+-24];
	ld.global.u32 	%r33, [%rd16+-24];
	mul.wide.s32 	%rd21, %r33, 4;
	add.s64 	%rd22, %rd1, %rd21;
	ld.global.f32 	%f25, [%rd22];
	fma.rn.f32 	%f26, %f24, %f25, %f23;
	ld.global.f32 	%f27, [%rd15+-20];
	ld.global.u32 	%r34, [%rd16+-20];
	mul.wide.s32 	%rd23, %r34, 4;
	add.s64 	%rd24, %rd1, %rd23;
	ld.global.f32 	%f28, [%rd24];
	fma.rn.f32 	%f29, %f27, %f28, %f26;
	ld.global.f32 	%f30, [%rd15+-16];
	ld.global.u32 	%r35, [%rd16+-16];
	mul.wide.s32 	%rd25, %r35, 4;
	add.s64 	%rd26, %rd1, %rd25;
	ld.global.f32 	%f31, [%rd26];
	fma.rn.f32 	%f32, %f30, %f31, %f29;
	ld.global.f32 	%f33, [%rd15+-12];
	ld.global.u32 	%r36, [%rd16+-12];
	mul.wide.s32 	%rd27, %r36, 4;
	add.s64 	%rd28, %rd1, %rd27;
	ld.global.f32 	%f34, [%rd28];
	fma.rn.f32 	%f35, %f33, %f34, %f32;
	ld.global.f32 	%f36, [%rd15+-8];
	ld.global.u32 	%r37, [%rd16+-8];
	mul.wide.s32 	%rd29, %r37, 4;
	add.s64 	%rd30, %rd1, %rd29;
	ld.global.f32 	%f37, [%rd30];
	fma.rn.f32 	%f38, %f36, %f37, %f35;
	ld.global.f32 	%f39, [%rd15+-4];
	ld.global.u32 	%r38, [%rd16+-4];
	mul.wide.s32 	%rd31, %r38, 4;
	add.s64 	%rd32, %rd1, %rd31;
	ld.global.f32 	%f40, [%rd32];
	fma.rn.f32 	%f41, %f39, %f40, %f38;
	ld.global.f32 	%f42, [%rd15];
	ld.global.u32 	%r39, [%rd16];
	mul.wide.s32 	%rd33, %r39, 4;
	add.s64 	%rd34, %rd1, %rd33;
	ld.global.f32 	%f43, [%rd34];
	fma.rn.f32 	%f44, %f42, %f43, %f41;
	ld.global.f32 	%f45, [%rd15+4];
	ld.global.u32 	%r40, [%rd16+4];
	mul.wide.s32 	%rd35, %r40, 4;
	add.s64 	%rd36, %rd1, %rd35;
	ld.global.f32 	%f46, [%rd36];
	fma.rn.f32 	%f47, %f45, %f46, %f44;
	ld.global.f32 	%f48, [%rd15+8];
	ld.global.u32 	%r41, [%rd16+8];
	mul.wide.s32 	%rd37, %r41, 4;
	add.s64 	%rd38, %rd1, %rd37;
	ld.global.f32 	%f49, [%rd38];
	fma.rn.f32 	%f50, %f48, %f49, %f47;
	ld.global.f32 	%f51, [%rd15+12];
	ld.global.u32 	%r42, [%rd16+12];
	mul.wide.s32 	%rd39, %r42, 4;
	add.s64 	%rd40, %rd1, %rd39;
	ld.global.f32 	%f52, [%rd40];
	fma.rn.f32 	%f53, %f51, %f52, %f50;
	ld.global.f32 	%f54, [%rd15+16];
	ld.global.u32 	%r43, [%rd16+16];
	mul.wide.s32 	%rd41, %r43, 4;
	add.s64 	%rd42, %rd1, %rd41;
	ld.global.f32 	%f55, [%rd42];
	fma.rn.f32 	%f56, %f54, %f55, %f53;
	ld.global.f32 	%f57, [%rd15+20];
	ld.global.u32 	%r44, [%rd16+20];
	mul.wide.s32 	%rd43, %r44, 4;
	add.s64 	%rd44, %rd1, %rd43;
	ld.global.f32 	%f58, [%rd44];
	fma.rn.f32 	%f59, %f57, %f58, %f56;
	ld.global.f32 	%f60, [%rd15+24];
	ld.global.u32 	%r45, [%rd16+24];
	mul.wide.s32 	%rd45, %r45, 4;
	add.s64 	%rd46, %rd1, %rd45;
	ld.global.f32 	%f61, [%rd46];
	fma.rn.f32 	%f62, %f60, %f61, %f59;
	ld.global.f32 	%f63, [%rd15+28];
	ld.global.u32 	%r46, [%rd16+28];
	mul.wide.s32 	%rd47, %r46, 4;
	add.s64 	%rd48, %rd1, %rd47;
	ld.global.f32 	%f64, [%rd48];
	fma.rn.f32 	%f111, %f63, %f64, %f62;
	add.s32 	%r62, %r62, 16;
	add.s32 	%r60, %r60, 16;
	setp.ne.s32 	%p4, %r60, 0;
	@%p4 bra 	$L__BB0_4;
$L__BB0_5:
	setp.eq.s32 	%p5, %r5, 0;
	@%p5 bra 	$L__BB0_14;
	and.b32  	%r12, %r4, 7;
	setp.lt.u32 	%p6, %r5, 8;
	@%p6 bra 	$L__BB0_8;
	mul.wide.s32 	%rd49, %r62, 4;
	add.s64 	%rd50, %rd3, %rd49;
	ld.global.f32 	%f66, [%rd50];
	add.s64 	%rd51, %rd2, %rd49;
	ld.global.u32 	%r47, [%rd51];
	mul.wide.s32 	%rd52, %r47, 4;
	add.s64 	%rd53, %rd1, %rd52;
	ld.global.f32 	%f67, [%rd53];
	fma.rn.f32 	%f68, %f66, %f67, %f111;
	ld.global.f32 	%f69, [%rd50+4];
	ld.global.u32 	%r48, [%rd51+4];
	mul.wide.s32 	%rd54, %r48, 4;
	add.s64 	%rd55, %rd1, %rd54;
	ld.global.f32 	%f70, [%rd55];
	fma.rn.f32 	%f71, %f69, %f70, %f68;
	ld.global.f32 	%f72, [%rd50+8];
	ld.global.u32 	%r49, [%rd51+8];
	mul.wide.s32 	%rd56, %r49, 4;
	add.s64 	%rd57, %rd1, %rd56;
	ld.global.f32 	%f73, [%rd57];
	fma.rn.f32 	%f74, %f72, %f73, %f71;
	ld.global.f32 	%f75, [%rd50+12];
	ld.global.u32 	%r50, [%rd51+12];
	mul.wide.s32 	%rd58, %r50, 4;
	add.s64 	%rd59, %rd1, %rd58;
	ld.global.f32 	%f76, [%rd59];
	fma.rn.f32 	%f77, %f75, %f76, %f74;
	ld.global.f32 	%f78, [%rd50+16];
	ld.global.u32 	%r51, [%rd51+16];
	mul.wide.s32 	%rd60, %r51, 4;
	add.s64 	%rd61, %rd1, %rd60;
	ld.global.f32 	%f79, [%rd61];
	fma.rn.f32 	%f80, %f78, %f79, %f77;
	ld.global.f32 	%f81, [%rd50+20];
	ld.global.u32 	%r52, [%rd51+20];
	mul.wide.s32 	%rd62, %r52, 4;
	add.s64 	%rd63, %rd1, %rd62;
	ld.global.f32 	%f82, [%rd63];
	fma.rn.f32 	%f83, %f81, %f82, %f80;
	ld.global.f32 	%f84, [%rd50+24];
	ld.global.u32 	%r53, [%rd51+24];
	mul.wide.s32 	%rd64, %r53, 4;
	add.s64 	%rd65, %rd1, %rd64;
	ld.global.f32 	%f85, [%rd65];
	fma.rn.f32 	%f86, %f84, %f85, %f83;
	ld.global.f32 	%f87, [%rd50+28];
	ld.global.u32 	%r54, [%rd51+28];
	mul.wide.s32 	%rd66, %r54, 4;
	add.s64 	%rd67, %rd1, %rd66;
	ld.global.f32 	%f88, [%rd67];
	fma.rn.f32 	%f111, %f87, %f88, %f86;
	add.s32 	%r62, %r62, 8;
$L__BB0_8:
	setp.eq.s32 	%p7, %r12, 0;
	@%p7 bra 	$L__BB0_14;
	and.b32  	%r15, %r4, 3;
	setp.lt.u32 	%p8, %r12, 4;
	@%p8 bra 	$L__BB0_11;
	mul.wide.s32 	%rd68, %r62, 4;
	add.s64 	%rd69, %rd3, %rd68;
	ld.global.f32 	%f90, [%rd69];
	add.s64 	%rd70, %rd2, %rd68;
	ld.global.u32 	%r55, [%rd70];
	mul.wide.s32 	%rd71, %r55, 4;
	add.s64 	%rd72, %rd1, %rd71;
	ld.global.f32 	%f91, [%rd72];
	fma.rn.f32 	%f92, %f90, %f91, %f111;
	ld.global.f32 	%f93, [%rd69+4];
	ld.global.u32 	%r56, [%rd70+4];
	mul.wide.s32 	%rd73, %r56, 4;
	add.s64 	%rd74, %rd1, %rd73;
	ld.global.f32 	%f94, [%rd74];
	fma.rn.f32 	%f95, %f93, %f94, %f92;
	ld.global.f32 	%f96, [%rd69+8];
	ld.global.u32 	%r57, [%rd70+8];
	mul.wide.s32 	%rd75, %r57, 4;
	add.s64 	%rd76, %rd1, %rd75;
	ld.global.f32 	%f97, [%rd76];
	fma.rn.f32 	%f98, %f96, %f97, %f95;
	ld.global.f32 	%f99, [%rd69+12];
	ld.global.u32 	%r58, [%rd70+12];
	mul.wide.s32 	%rd77, %r58, 4;
	add.s64 	%rd78, %rd1, %rd77;
	ld.global.f32 	%f100, [%rd78];
	fma.rn.f32 	%f111, %f99, %f100, %f98;
	add.s32 	%r62, %r62, 4;
$L__BB0_11:
	setp.eq.s32 	%p9, %r15, 0;
	@%p9 bra 	$L__BB0_14;
	neg.s32 	%r65, %r15;
$L__BB0_13:
	.pragma "nounroll";
	mul.wide.s32 	%rd79, %r62, 4;
	add.s64 	%rd80, %rd2, %rd79;
	add.s64 	%rd81, %rd3, %rd79;
	ld.global.f32 	%f101, [%rd81];
	ld.global.u32 	%r59, [%rd80];
	mul.wide.s32 	%rd82, %r59, 4;
	add.s64 	%rd83, %rd1, %rd82;
	ld.global.f32 	%f102, [%rd83];
	fma.rn.f32 	%f111, %f101, %f102, %f111;
	add.s32 	%r62, %r62, 1;
	add.s32 	%r65, %r65, 1;
	setp.ne.s32 	%p10, %r65, 0;
	@%p10 bra 	$L__BB0_13;
$L__BB0_14:
	cvta.to.global.u64 	%rd84, %rd7;
	add.s64 	%rd86, %rd84, %rd12;
	st.global.f32 	[%rd86], %f111;
$L__BB0_15:
	ret;

}


// ===== COMPILED SASS (sm_100) =====

	.target	sm_100

	.elftype	@"ET_EXEC"


//--------------------- .note.nv.tkinfo           --------------------------
	.section	.note.nv.tkinfo,"",@"SHT_NOTE"
	.sectionflags	@"SHF_NOTE_NV_TKINFO"
	.tkinfo
        /*0018*/ 	.word	0x00000002
        /*0030*/ 	.string	""
        /*0030*/ 	.string	"ptxas"
        /*0030*/ 	.string	"Cuda compilation tools, release 13.0, V13.0.88"
        /*0030*/ 	.string	"Build cuda_13.0.r13.0/compiler.36424714_0"
        /*0030*/ 	.string	"-arch sm_100 -m 64 "



//--------------------- .note.nv.cuinfo           --------------------------
	.section	.note.nv.cuinfo,"",@"SHT_NOTE"
	.sectionflags	@"SHF_NOTE_NV_CUINFO"
        /*0018*/ 	.short	0x0002
        /*001a*/ 	.short	0x0064
        /*001c*/ 	.short	0x0082
	.zero		2


//--------------------- .nv.info                  --------------------------
	.section	.nv.info,"",@"SHT_CUDA_INFO"
	.align	4


	//----- nvinfo : EIATTR_REGCOUNT
	.align		4
        /*0000*/ 	.byte	0x04, 0x2f
        /*0002*/ 	.short	(.L_1 - .L_0)
	.align		4
.L_0:
        /*0004*/ 	.word	index@(_Z8spmv_csrPiS_PfS0_S0_i)
        /*0008*/ 	.word	0x00000020


	//----- nvinfo : EIATTR_FRAME_SIZE
	.align		4
.L_1:
        /*000c*/ 	.byte	0x04, 0x11
        /*000e*/ 	.short	(.L_3 - .L_2)
	.align		4
.L_2:
        /*0010*/ 	.word	index@(_Z8spmv_csrPiS_PfS0_S0_i)
        /*0014*/ 	.word	0x00000000


	//----- nvinfo : EIATTR_MIN_STACK_SIZE
	.align		4
.L_3:
        /*0018*/ 	.byte	0x04, 0x12
        /*001a*/ 	.short	(.L_5 - .L_4)
	.align		4
.L_4:
        /*001c*/ 	.word	index@(_Z8spmv_csrPiS_PfS0_S0_i)
        /*0020*/ 	.word	0x00000000
.L_5:


//--------------------- .nv.compat                --------------------------
	.section	.nv.compat,"",@"SHT_CUDA_COMPAT_INFO"
	.align	4
        /*0000*/ 	.byte	0x02, 0x09, 0x00, 0x00, 0x02, 0x02, 0x01, 0x00, 0x02, 0x05, 0x05, 0x00, 0x03, 0x07, 0x01, 0x01
        /*0010*/ 	.byte	0x02, 0x03, 0x00, 0x00, 0x02, 0x06, 0x01, 0x00, 0x04, 0x0b, 0x08, 0x00, 0x09, 0x00, 0x00, 0x00
        /*0020*/ 	.byte	0x00, 0x00, 0x00, 0x00


//--------------------- .nv.info._Z8spmv_csrPiS_PfS0_S0_i --------------------------
	.section	.nv.info._Z8spmv_csrPiS_PfS0_S0_i,"",@"SHT_CUDA_INFO"
	.sectionflags	@""
	.align	4


	//----- nvinfo : EIATTR_CUDA_API_VERSION
	.align		4
        /*0000*/ 	.byte	0x04, 0x37
        /*0002*/ 	.short	(.L_7 - .L_6)
.L_6:
        /*0004*/ 	.word	0x00000082


	//----- nvinfo : EIATTR_KPARAM_INFO
	.align		4
.L_7:
        /*0008*/ 	.byte	0x04, 0x17
        /*000a*/ 	.short	(.L_9 - .L_8)
.L_8:
        /*000c*/ 	.word	0x00000000
        /*0010*/ 	.short	0x0005
        /*0012*/ 	.short	0x0028
        /*0014*/ 	.byte	0x00, 0xf0, 0x11, 0x00


	//----- nvinfo : EIATTR_KPARAM_INFO
	.align		4
.L_9:
        /*0018*/ 	.byte	0x04, 0x17
        /*001a*/ 	.short	(.L_11 - .L_10)
.L_10:
        /*001c*/ 	.word	0x00000000
        /*0020*/ 	.short	0x0004
        /*0022*/ 	.short	0x0020
        /*0024*/ 	.byte	0x00, 0xf5, 0x21, 0x00


	//----- nvinfo : EIATTR_KPARAM_INFO
	.align		4
.L_11:
        /*0028*/ 	.byte	0x04, 0x17
        /*002a*/ 	.short	(.L_13 - .L_12)
.L_12:
        /*002c*/ 	.word	0x00000000
        /*0030*/ 	.short	0x0003
        /*0032*/ 	.short	0x0018
        /*0034*/ 	.byte	0x00, 0xf5, 0x21, 0x00


	//----- nvinfo : EIATTR_KPARAM_INFO
	.align		4
.L_13:
        /*0038*/ 	.byte	0x04, 0x17
        /*003a*/ 	.short	(.L_15 - .L_14)
.L_14:
        /*003c*/ 	.word	0x00000000
        /*0040*/ 	.short	0x0002
        /*0042*/ 	.short	0x0010
        /*0044*/ 	.byte	0x00, 0xf5, 0x21, 0x00


	//----- nvinfo : EIATTR_KPARAM_INFO
	.align		4
.L_15:
        /*0048*/ 	.byte	0x04, 0x17
        /*004a*/ 	.short	(.L_17 - .L_16)
.L_16:
        /*004c*/ 	.word	0x00000000
        /*0050*/ 	.short	0x0001
        /*0052*/ 	.short	0x0008
        /*0054*/ 	.byte	0x00, 0xf5, 0x21, 0x00


	//----- nvinfo : EIATTR_KPARAM_INFO
	.align		4
.L_17:
        /*0058*/ 	.byte	0x04, 0x17
        /*005a*/ 	.short	(.L_19 - .L_18)
.L_18:
        /*005c*/ 	.word	0x00000000
        /*0060*/ 	.short	0x0000
        /*0062*/ 	.short	0x0000
        /*0064*/ 	.byte	0x00, 0xf5, 0x21, 0x00


	//----- nvinfo : EIATTR_SPARSE_MMA_MASK
	.align		4
.L_19:
        /*0068*/ 	.byte	0x03, 0x50
        /*006a*/ 	.short	0x0000


	//----- nvinfo : EIATTR_MAXREG_COUNT
	.align		4
        /*006c*/ 	.byte	0x03, 0x1b
        /*006e*/ 	.short	0x00ff


	//----- nvinfo : EIATTR_MERCURY_ISA_VERSION
	.align		4
        /*0070*/ 	.byte	0x03, 0x5f
        /*0072*/ 	.short	0x0101


	//----- nvinfo : EIATTR_VRC_CTA_INIT_COUNT
	.align		4
        /*0074*/ 	.byte	0x02, 0x4a
	.zero		1
	.zero		1


	//----- nvinfo : EIATTR_EXIT_INSTR_OFFSETS
	.align		4
        /*0078*/ 	.byte	0x04, 0x1c
        /*007a*/ 	.short	(.L_21 - .L_20)


	//   ....[0]....
.L_20:
        /*007c*/ 	.word	0x00000070


	//   ....[1]....
        /*0080*/ 	.word	0x00000e60


	//----- nvinfo : EIATTR_CRS_STACK_SIZE
	.align		4
.L_21:
        /*0084*/ 	.byte	0x04, 0x1e
        /*0086*/ 	.short	(.L_23 - .L_22)
.L_22:
        /*0088*/ 	.word	0x00000000


	//----- nvinfo : EIATTR_CBANK_PARAM_SIZE
	.align		4
.L_23:
        /*008c*/ 	.byte	0x03, 0x19
        /*008e*/ 	.short	0x002c


	//----- nvinfo : EIATTR_PARAM_CBANK
	.align		4
        /*0090*/ 	.byte	0x04, 0x0a
        /*0092*/ 	.short	(.L_25 - .L_24)
	.align		4
.L_24:
        /*0094*/ 	.word	index@(.nv.constant0._Z8spmv_csrPiS_PfS0_S0_i)
        /*0098*/ 	.short	0x0380
        /*009a*/ 	.short	0x002c


	//----- nvinfo : EIATTR_SW_WAR
	.align		4
.L_25:
        /*009c*/ 	.byte	0x04, 0x36
        /*009e*/ 	.short	(.L_27 - .L_26)
.L_26:
        /*00a0*/ 	.word	0x00000008
.L_27:


//--------------------- .nv.callgraph             --------------------------
	.section	.nv.callgraph,"",@"SHT_CUDA_CALLGRAPH"
	.align	4
	.sectionentsize	8
	.align		4
        /*0000*/ 	.word	0x00000000
	.align		4
        /*0004*/ 	.word	0xffffffff
	.align		4
        /*0008*/ 	.word	0x00000000
	.align		4
        /*000c*/ 	.word	0xfffffffe
	.align		4
        /*0010*/ 	.word	0x00000000
	.align		4
        /*0014*/ 	.word	0xfffffffd
	.align		4
        /*0018*/ 	.word	0x00000000
	.align		4
        /*001c*/ 	.word	0xfffffffc


//--------------------- .text._Z8spmv_csrPiS_PfS0_S0_i --------------------------
	.section	.text._Z8spmv_csrPiS_PfS0_S0_i,"ax",@progbits
	.align	128
        .global         _Z8spmv_csrPiS_PfS0_S0_i
        .type           _Z8spmv_csrPiS_PfS0_S0_i,@function
        .size           _Z8spmv_csrPiS_PfS0_S0_i,(.L_x_11 - _Z8spmv_csrPiS_PfS0_S0_i)
        .other          _Z8spmv_csrPiS_PfS0_S0_i,@"STO_CUDA_ENTRY STV_DEFAULT"
_Z8spmv_csrPiS_PfS0_S0_i:
.text._Z8spmv_csrPiS_PfS0_S0_i:
[----:B------:R-:W-:Y:S01]  /*0000*/  LDC R1, c[0x0][0x37c] ;  /* 0x0000df00ff017b82 */ /* 0x000fe20000000800 */
[----:B------:R-:W0:Y:S07]  /*0010*/  S2R R3, SR_TID.X ;  /* 0x0000000000037919 */ /* 0x000e2e0000002100 */
[----:B------:R-:W0:Y:S01]  /*0020*/  S2UR UR4, SR_CTAID.X ;  /* 0x00000000000479c3 */ /* 0x000e220000002500 */
[----:B------:R-:W1:Y:S07]  /*0030*/  LDCU UR5, c[0x0][0x3a8] ;  /* 0x00007500ff0577ac */ /* 0x000e6e0008000800 */
[----:B------:R-:W0:Y:S02]  /*0040*/  LDC R0, c[0x0][0x360] ;  /* 0x0000d800ff007b82 */ /* 0x000e240000000800 */
[----:B0-----:R-:W-:-:S05]  /*0050*/  IMAD R0, R0, UR4, R3 ;  /* 0x0000000400007c24 */ /* 0x001fca000f8e0203 */
[----:B-1----:R-:W-:-:S13]  /*0060*/  ISETP.GE.AND P0, PT, R0, UR5, PT ;  /* 0x0000000500007c0c */ /* 0x002fda000bf06270 */
[----:B------:R-:W-:Y:S05]  /*0070*/  @P0 EXIT ;  /* 0x000000000000094d */ /* 0x000fea0003800000 */
[----:B------:R-:W0:Y:S01]  /*0080*/  LDC.64 R2, c[0x0][0x380] ;  /* 0x0000e000ff027b82 */ /* 0x000e220000000a00 */
[----:B------:R-:W1:Y:S01]  /*0090*/  LDCU.64 UR4, c[0x0][0x358] ;  /* 0x00006b00ff0477ac */ /* 0x000e620008000a00 */
[----:B0-----:R-:W-:-:S05]  /*00a0*/  IMAD.WIDE R2, R0, 0x4, R2 ;  /* 0x0000000400027825 */ /* 0x001fca00078e0202 */
[----:B-1----:R-:W2:Y:S04]  /*00b0*/  LDG.E R4, desc[UR4][R2.64] ;  /* 0x0000000402047981 */ /* 0x002ea8000c1e1900 */
[----:B------:R-:W2:Y:S01]  /*00c0*/  LDG.E R5, desc[UR4][R2.64+0x4] ;  /* 0x0000040402057981 */ /* 0x000ea2000c1e1900 */
[----:B------:R-:W-:Y:S01]  /*00d0*/  BSSY.RECONVERGENT B0, `(.L_x_0) ;  /* 0x00000d5000007945 */ /* 0x000fe20003800200 */
[----:B------:R-:W-:Y:S01]  /*00e0*/  HFMA2 R6, -RZ, RZ, 0, 0 ;  /* 0x00000000ff067431 */ /* 0x000fe200000001ff */
[----:B--2---:R-:W-:-:S13]  /*00f0*/  ISETP.GE.AND P0, PT, R4, R5, PT ;  /* 0x000000050400720c */ /* 0x004fda0003f06270 */
[----:B------:R-:W-:Y:S05]  /*0100*/  @P0 BRA `(.L_x_1) ;  /* 0x0000000c00440947 */ /* 0x000fea0003800000 */
[----:B------:R-:W-:Y:S01]  /*0110*/  MOV R3, R4 ;  /* 0x0000000400037202 */ /* 0x000fe20000000f00 */
[----:B------:R-:W-:Y:S01]  /*0120*/  BSSY.RECONVERGENT B1, `(.L_x_2) ;  /* 0x0000069000017945 */ /* 0x000fe20003800200 */
[----:B------:R-:W-:Y:S02]  /*0130*/  MOV R6, RZ ;  /* 0x000000ff00067202 */ /* 0x000fe40000000f00 */
[----:B------:R-:W-:-:S04]  /*0140*/  VIADDMNMX R2, R3, 0x1, R5, !PT ;  /* 0x0000000103027846 */ /* 0x000fc80007800105 */
[CC--:B------:R-:W-:Y:S02]  /*0150*/  IADD3 R4, PT, PT, -R3.reuse, R2.reuse, RZ ;  /* 0x0000000203047210 */ /* 0x0c0fe40007ffe1ff */
[----:B------:R-:W-:Y:S02]  /*0160*/  IADD3 R2, PT, PT, R3, -R2, RZ ;  /* 0x8000000203027210 */ /* 0x000fe40007ffe0ff */
[----:B------:R-:W-:Y:S02]  /*0170*/  LOP3.LUT R5, R4, 0xf, RZ, 0xc0, !PT ;  /* 0x0000000f04057812 */ /* 0x000fe400078ec0ff */
[----:B------:R-:W-:Y:S02]  /*0180*/  ISETP.GT.U32.AND P1, PT, R2, -0x10, PT ;  /* 0xfffffff00200780c */ /* 0x000fe40003f24070 */
[----:B------:R-:W-:-:S11]  /*0190*/  ISETP.NE.AND P0, PT, R5, RZ, PT ;  /* 0x000000ff0500720c */ /* 0x000fd60003f05270 */
[----:B------:R-:W-:Y:S05]  /*01a0*/  @P1 BRA `(.L_x_3) ;  /* 0x0000000400801947 */ /* 0x000fea0003800000 */
[----:B------:R-:W0:Y:S01]  /*01b0*/  LDC.64 R12, c[0x0][0x390] ;  /* 0x0000e400ff0c7b82 */ /* 0x000e220000000a00 */
[----:B------:R-:W-:Y:S02]  /*01c0*/  LOP3.LUT R2, R4, 0xfffffff0, RZ, 0xc0, !PT ;  /* 0xfffffff004027812 */ /* 0x000fe400078ec0ff */
[----:B------:R-:W-:Y:S02]  /*01d0*/  MOV R6, RZ ;  /* 0x000000ff00067202 */ /* 0x000fe40000000f00 */
[----:B------:R-:W-:-:S03]  /*01e0*/  IADD3 R2, PT, PT, -R2, RZ, RZ ;  /* 0x000000ff02027210 */ /* 0x000fc60007ffe1ff */
[----:B------:R-:W1:Y:S01]  /*01f0*/  LDC.64 R14, c[0x0][0x388] ;  /* 0x0000e200ff0e7b82 */ /* 0x000e620000000a00 */
[----:B0-----:R-:W-:-:S04]  /*0200*/  IADD3 R12, P1, PT, R12, 0x20, RZ ;  /* 0x000000200c0c7810 */ /* 0x001fc80007f3e0ff */
[----:B------:R-:W-:Y:S02]  /*0210*/  IADD3.X R13, PT, PT, RZ, R13, RZ, P1, !PT ;  /* 0x0000000dff0d7210 */ /* 0x000fe40000ffe4ff */
[----:B-1----:R-:W-:-:S04]  /*0220*/  IADD3 R14, P2, PT, R14, 0x20, RZ ;  /* 0x000000200e0e7810 */ /* 0x002fc80007f5e0ff */
[----:B------:R-:W-:-:S09]  /*0230*/  IADD3.X R15, PT, PT, RZ, R15, RZ, P2, !PT ;  /* 0x0000000fff0f7210 */ /* 0x000fd200017fe4ff */
.L_x_4:
[C---:B------:R-:W-:Y:S01]  /*0240*/  IMAD.WIDE R20, R3.reuse, 0x4, R14 ;  /* 0x0000000403147825 */ /* 0x040fe200078e020e */
[----:B------:R-:W0:Y:S04]  /*0250*/  LDC.64 R16, c[0x0][0x398] ;  /* 0x0000e600ff107b82 */ /* 0x000e280000000a00 */
[----:B------:R-:W0:Y:S04]  /*0260*/  LDG.E R11, desc[UR4][R20.64+-0x20] ;  /* 0xffffe004140b7981 */ /* 0x000e28000c1e1900 */
[----:B------:R-:W2:Y:S04]  /*0270*/  LDG.E R23, desc[UR4][R20.64+-0x1c] ;  /* 0xffffe40414177981 */ /* 0x000ea8000c1e1900 */
[----:B------:R-:W3:Y:S01]  /*0280*/  LDG.E R9, desc[UR4][R20.64+-0x18] ;  /* 0xffffe80414097981 */ /* 0x000ee2000c1e1900 */
[----:B------:R-:W-:-:S03]  /*0290*/  IMAD.WIDE R26, R3, 0x4, R12 ;  /* 0x00000004031a7825 */ /* 0x000fc600078e020c */
[----:B------:R-:W4:Y:S04]  /*02a0*/  LDG.E R25, desc[UR4][R20.64+-0x14] ;  /* 0xffffec0414197981 */ /* 0x000f28000c1e1900 */
[----:B------:R-:W5:Y:S04]  /*02b0*/  LDG.E R19, desc[UR4][R26.64+-0x20] ;  /* 0xffffe0041a137981 */ /* 0x000f68000c1e1900 */
[----:B------:R-:W5:Y:S04]  /*02c0*/  LDG.E R18, desc[UR4][R26.64+-0x1c] ;  /* 0xffffe4041a127981 */ /* 0x000f68000c1e1900 */
[----:B------:R-:W5:Y:S01]  /*02d0*/  LDG.E R29, desc[UR4][R20.64+-0x10] ;  /* 0xfffff004141d7981 */ /* 0x000f62000c1e1900 */
[----:B0-----:R-:W-:-:S06]  /*02e0*/  IMAD.WIDE R10, R11, 0x4, R16 ;  /* 0x000000040b0a7825 */ /* 0x001fcc00078e0210 */
[----:B------:R-:W5:Y:S01]  /*02f0*/  LDG.E R10, desc[UR4][R10.64] ;  /* 0x000000040a0a7981 */ /* 0x000f62000c1e1900 */
[----:B--2---:R-:W-:-:S05]  /*0300*/  IMAD.WIDE R22, R23, 0x4, R16 ;  /* 0x0000000417167825 */ /* 0x004fca00078e0210 */
[----:B------:R-:W2:Y:S01]  /*0310*/  LDG.E R7, desc[UR4][R22.64] ;  /* 0x0000000416077981 */ /* 0x000ea2000c1e1900 */
[----:B---3--:R-:W-:-:S03]  /*0320*/  IMAD.WIDE R8, R9, 0x4, R16 ;  /* 0x0000000409087825 */ /* 0x008fc600078e0210 */
[----:B------:R-:W3:Y:S01]  /*0330*/  LDG.E R11, desc[UR4][R26.64+-0x18] ;  /* 0xffffe8041a0b7981 */ /* 0x000ee2000c1e1900 */
[----:B----4-:R-:W-:-:S03]  /*0340*/  IMAD.WIDE R24, R25, 0x4, R16 ;  /* 0x0000000419187825 */ /* 0x010fc600078e0210 */
[----:B------:R-:W3:Y:S04]  /*0350*/  LDG.E R8, desc[UR4][R8.64] ;  /* 0x0000000408087981 */ /* 0x000ee8000c1e1900 */
[----:B------:R-:W4:Y:S04]  /*0360*/  LDG.E R23, desc[UR4][R20.64+-0xc] ;  /* 0xfffff40414177981 */ /* 0x000f28000c1e1900 */
[----:B------:R-:W4:Y:S01]  /*0370*/  LDG.E R9, desc[UR4][R20.64+-0x8] ;  /* 0xfffff80414097981 */ /* 0x000f22000c1e1900 */
[----:B-----5:R-:W-:-:S03]  /*0380*/  FFMA R28, R19, R10, R6 ;  /* 0x0000000a131c7223 */ /* 0x020fc60000000006 */
[----:B------:R-:W5:Y:S04]  /*0390*/  LDG.E R6, desc[UR4][R24.64] ;  /* 0x0000000418067981 */ /* 0x000f68000c1e1900 */
[----:B------:R-:W5:Y:S01]  /*03a0*/  LDG.E R19, desc[UR4][R26.64+-0x14] ;  /* 0xffffec041a137981 */ /* 0x000f62000c1e1900 */
[----:B--2---:R-:W-:Y:S01]  /*03b0*/  FFMA R22, R18, R7, R28 ;  /* 0x0000000712167223 */ /* 0x004fe2000000001c */
[----:B------:R-:W-:Y:S02]  /*03c0*/  IMAD.WIDE R28, R29, 0x4, R16 ;  /* 0x000000041d1c7825 */ /* 0x000fe400078e0210 */
[----:B------:R-:W2:Y:S04]  /*03d0*/  LDG.E R10, desc[UR4][R20.64+-0x4] ;  /* 0xfffffc04140a7981 */ /* 0x000ea8000c1e1900 */
[----:B------:R-:W2:Y:S04]  /*03e0*/  LDG.E R29, desc[UR4][R28.64] ;  /* 0x000000041c1d7981 */ /* 0x000ea8000c1e1900 */
[----:B------:R-:W2:Y:S04]  /*03f0*/  LDG.E R18, desc[UR4][R26.64+-0x10] ;  /* 0xfffff0041a127981 */ /* 0x000ea8000c1e1900 */
[----:B------:R-:W2:Y:S01]  /*0400*/  LDG.E R7, desc[UR4][R20.64] ;  /* 0x0000000414077981 */ /* 0x000ea2000c1e1900 */
[----:B---3--:R-:W-:Y:S01]  /*0410*/  FFMA R8, R11, R8, R22 ;  /* 0x000000080b087223 */ /* 0x008fe20000000016 */
[----:B----4-:R-:W-:-:S02]  /*0420*/  IMAD.WIDE R22, R23, 0x4, R16 ;  /* 0x0000000417167825 */ /* 0x010fc400078e0210 */
[----:B------:R-:W3:Y:S04]  /*0430*/  LDG.E R11, desc[UR4][R20.64+0x4] ;  /* 0x00000404140b7981 */ /* 0x000ee8000c1e1900 */
[----:B------:R-:W4:Y:S04]  /*0440*/  LDG.E R23, desc[UR4][R22.64] ;  /* 0x0000000416177981 */ /* 0x000f28000c1e1900 */
[----:B------:R-:W4:Y:S04]  /*0450*/  LDG.E R25, desc[UR4][R26.64+-0xc] ;  /* 0xfffff4041a197981 */ /* 0x000f28000c1e1900 */
[----:B------:R-:W4:Y:S04]  /*0460*/  LDG.E R28, desc[UR4][R26.64+-0x8] ;  /* 0xfffff8041a1c7981 */ /* 0x000f28000c1e1900 */
[----:B------:R-:W4:Y:S04]  /*0470*/  LDG.E R22, desc[UR4][R20.64+0x8] ;  /* 0x0000080414167981 */ /* 0x000f28000c1e1900 */
[----:B------:R-:W4:Y:S01]  /*0480*/  LDG.E R24, desc[UR4][R26.64+0x4] ;  /* 0x000004041a187981 */ /* 0x000f22000c1e1900 */
[----:B-----5:R-:W-:Y:S01]  /*0490*/  FFMA R6, R19, R6, R8 ;  /* 0x0000000613067223 */ /* 0x020fe20000000008 */
[----:B------:R-:W-:-:S05]  /*04a0*/  IMAD.WIDE R8, R9, 0x4, R16 ;  /* 0x0000000409087825 */ /* 0x000fca00078e0210 */
[----:B------:R0:W5:Y:S01]  /*04b0*/  LDG.E R19, desc[UR4][R8.64] ;  /* 0x0000000408137981 */ /* 0x000162000c1e1900 */
[----:B--2---:R-:W-:-:S03]  /*04c0*/  FFMA R18, R18, R29, R6 ;  /* 0x0000001d12127223 */ /* 0x004fc60000000006 */
[----:B------:R-:W2:Y:S01]  /*04d0*/  LDG.E R29, desc[UR4][R20.64+0x1c] ;  /* 0x00001c04141d7981 */ /* 0x000ea2000c1e1900 */
[----:B0-----:R-:W-:-:S04]  /*04e0*/  IMAD.WIDE R8, R10, 0x4, R16 ;  /* 0x000000040a087825 */ /* 0x001fc800078e0210 */
[--C-:B------:R-:W-:Y:S02]  /*04f0*/  IMAD.WIDE R6, R7, 0x4, R16.reuse ;  /* 0x0000000407067825 */ /* 0x100fe400078e0210 */
[----:B------:R-:W2:Y:S02]  /*0500*/  LDG.E R8, desc[UR4][R8.64] ;  /* 0x0000000408087981 */ /* 0x000ea4000c1e1900 */
[----:B---3--:R-:W-:Y:S02]  /*0510*/  IMAD.WIDE R10, R11, 0x4, R16 ;  /* 0x000000040b0a7825 */ /* 0x008fe400078e0210 */
[----:B------:R-:W3:Y:S02]  /*0520*/  LDG.E R6, desc[UR4][R6.64] ;  /* 0x0000000406067981 */ /* 0x000ee4000c1e1900 */
[----:B----4-:R-:W-:Y:S02]  /*0530*/  FFMA R23, R25, R23, R18 ;  /* 0x0000001719177223 */ /* 0x010fe40000000012 */
[----:B------:R-:W4:Y:S04]  /*0540*/  LDG.E R10, desc[UR4][R10.64] ;  /* 0x000000040a0a7981 */ /* 0x000f28000c1e1900 */
[----:B------:R-:W2:Y:S04]  /*0550*/  LDG.E R9, desc[UR4][R26.64+-0x4] ;  /* 0xfffffc041a097981 */ /* 0x000ea8000c1e1900 */
[----:B------:R-:W3:Y:S04]  /*0560*/  LDG.E R7, desc[UR4][R26.64] ;  /* 0x000000041a077981 */ /* 0x000ee8000c1e1900 */
[----:B------:R-:W4:Y:S04]  /*0570*/  LDG.E R18, desc[UR4][R20.64+0xc] ;  /* 0x00000c0414127981 */ /* 0x000f28000c1e1900 */
[----:B------:R-:W4:Y:S04]  /*0580*/  LDG.E R25, desc[UR4][R20.64+0x14] ;  /* 0x0000140414197981 */ /* 0x000f28000c1e1900 */
[----:B------:R-:W4:Y:S01]  /*0590*/  LDG.E R11, desc[UR4][R26.64+0x18] ;  /* 0x000018041a0b7981 */ /* 0x000f22000c1e1900 */
[----:B-----5:R-:W-:-:S03]  /*05a0*/  FFMA R28, R28, R19, R23 ;  /* 0x000000131c1c7223 */ /* 0x020fc60000000017 */
[----:B------:R-:W5:Y:S04]  /*05b0*/  LDG.E R23, desc[UR4][R20.64+0x10] ;  /* 0x0000100414177981 */ /* 0x000f68000c1e1900 */
[----:B------:R0:W5:Y:S02]  /*05c0*/  LDG.E R19, desc[UR4][R20.64+0x18] ;  /* 0x0000180414137981 */ /* 0x000164000c1e1900 */
[----:B0-----:R-:W-:-:S04]  /*05d0*/  IMAD.WIDE R20, R22, 0x4, R16 ;  /* 0x0000000416147825 */ /* 0x001fc800078e0210 */
[----:B--2---:R-:W-:Y:S02]  /*05e0*/  FFMA R8, R9, R8, R28 ;  /* 0x0000000809087223 */ /* 0x004fe4000000001c */
[----:B------:R-:W2:Y:S02]  /*05f0*/  LDG.E R9, desc[UR4][R26.64+0x10] ;  /* 0x000010041a097981 */ /* 0x000ea4000c1e1900 */
[----:B---3--:R-:W-:Y:S02]  /*0600*/  FFMA R7, R7, R6, R8 ;  /* 0x0000000607077223 */ /* 0x008fe40000000008 */
[----:B------:R-:W3:Y:S02]  /*0610*/  LDG.E R8, desc[UR4][R26.64+0xc] ;  /* 0x00000c041a087981 */ /* 0x000ee4000c1e1900 */
[----:B----4-:R-:W-:Y:S02]  /*0620*/  FFMA R6, R24, R10, R7 ;  /* 0x0000000a18067223 */ /* 0x010fe40000000007 */
[----:B------:R-:W4:Y:S04]  /*0630*/  LDG.E R7, desc[UR4][R26.64+0x8] ;  /* 0x000008041a077981 */ /* 0x000f28000c1e1900 */
[----:B------:R-:W2:Y:S04]  /*0640*/  LDG.E R10, desc[UR4][R26.64+0x14] ;  /* 0x000014041a0a7981 */ /* 0x000ea8000c1e1900 */
[----:B------:R-:W2:Y:S01]  /*0650*/  LDG.E R26, desc[UR4][R26.64+0x1c] ;  /* 0x00001c041a1a7981 */ /* 0x000ea2000c1e1900 */
[----:B------:R-:W-:-:S06]  /*0660*/  IMAD.WIDE R24, R25, 0x4, R16 ;  /* 0x0000000419187825 */ /* 0x000fcc00078e0210 */
[----:B------:R-:W2:Y:S04]  /*0670*/  LDG.E R25, desc[UR4][R24.64] ;  /* 0x0000000418197981 */ /* 0x000ea8000c1e1900 */
[----:B------:R0:W4:Y:S02]  /*0680*/  LDG.E R27, desc[UR4][R20.64] ;  /* 0x00000004141b7981 */ /* 0x000124000c1e1900 */
[----:B0-----:R-:W-:-:S06]  /*0690*/  IMAD.WIDE R20, R18, 0x4, R16 ;  /* 0x0000000412147825 */ /* 0x001fcc00078e0210 */
[----:B------:R-:W3:Y:S01]  /*06a0*/  LDG.E R21, desc[UR4][R20.64] ;  /* 0x0000000414157981 */ /* 0x000ee2000c1e1900 */
[----:B-----5:R-:W-:-:S04]  /*06b0*/  IMAD.WIDE R22, R23, 0x4, R16 ;  /* 0x0000000417167825 */ /* 0x020fc800078e0210 */
[--C-:B------:R-:W-:Y:S02]  /*06c0*/  IMAD.WIDE R18, R19, 0x4, R16.reuse ;  /* 0x0000000413127825 */ /* 0x100fe400078e0210 */
[----:B------:R-:W2:Y:S02]  /*06d0*/  LDG.E R22, desc[UR4][R22.64] ;  /* 0x0000000416167981 */ /* 0x000ea4000c1e1900 */
[----:B------:R-:W-:Y:S02]  /*06e0*/  IMAD.WIDE R16, R29, 0x4, R16 ;  /* 0x000000041d107825 */ /* 0x000fe400078e0210 */
[----:B------:R-:W5:Y:S04]  /*06f0*/  LDG.E R18, desc[UR4][R18.64] ;  /* 0x0000000412127981 */ /* 0x000f68000c1e1900 */
[----:B------:R-:W5:Y:S01]  /*0700*/  LDG.E R16, desc[UR4][R16.64] ;  /* 0x0000000410107981 */ /* 0x000f62000c1e1900 */
[----:B------:R-:W-:-:S04]  /*0710*/  IADD3 R2, PT, PT, R2, 0x10, RZ ;  /* 0x0000001002027810 */ /* 0x000fc80007ffe0ff */
[----:B------:R-:W-:Y:S02]  /*0720*/  ISETP.NE.AND P1, PT, R2, RZ, PT ;  /* 0x000000ff0200720c */ /* 0x000fe40003f25270 */
[----:B------:R-:W-:Y:S01]  /*0730*/  IADD3 R3, PT, PT, R3, 0x10, RZ ;  /* 0x0000001003037810 */ /* 0x000fe20007ffe0ff */
[----:B----4-:R-:W-:-:S04]  /*0740*/  FFMA R7, R7, R27, R6 ;  /* 0x0000001b07077223 */ /* 0x010fc80000000006 */
[----:B---3--:R-:W-:-:S04]  /*0750*/  FFMA R8, R8, R21, R7 ;  /* 0x0000001508087223 */ /* 0x008fc80000000007 */
[----:B--2---:R-:W-:-:S04]  /*0760*/  FFMA R9, R9, R22, R8 ;  /* 0x0000001609097223 */ /* 0x004fc80000000008 */
[----:B------:R-:W-:-:S04]  /*0770*/  FFMA R10, R10, R25, R9 ;  /* 0x000000190a0a7223 */ /* 0x000fc80000000009 */
[----:B-----5:R-:W-:-:S04]  /*0780*/  FFMA R11, R11, R18, R10 ;  /* 0x000000120b0b7223 */ /* 0x020fc8000000000a */
[----:B------:R-:W-:Y:S01]  /*0790*/  FFMA R6, R26, R16, R11 ;  /* 0x000000101a067223 */ /* 0x000fe2000000000b */
[----:B------:R-:W-:Y:S06]  /*07a0*/  @P1 BRA `(.L_x_4) ;  /* 0xfffffff800a41947 */ /* 0x000fec000383ffff */
.L_x_3:
[----:B------:R-:W-:Y:S05]  /*07b0*/  BSYNC.RECONVERGENT B1 ;  /* 0x0000000000017941 */ /* 0x000fea0003800200 */
.L_x_2:
[----:B------:R-:W-:Y:S05]  /*07c0*/  @!P0 BRA `(.L_x_1) ;  /* 0x0000000400948947 */ /* 0x000fea0003800000 */
[----:B------:R-:W-:Y:S01]  /*07d0*/  ISETP.GE.U32.AND P0, PT, R5, 0x8, PT ;  /* 0x000000080500780c */ /* 0x000fe20003f06070 */
[----:B------:R-:W-:Y:S01]  /*07e0*/  BSSY.RECONVERGENT B1, `(.L_x_5) ;  /* 0x0000032000017945 */ /* 0x000fe20003800200 */
[----:B------:R-:W-:-:S04]  /*07f0*/  LOP3.LUT R24, R4, 0x7, RZ, 0xc0, !PT ;  /* 0x0000000704187812 */ /* 0x000fc800078ec0ff */
[----:B------:R-:W-:-:S07]  /*0800*/  ISETP.NE.AND P1, PT, R24, RZ, PT ;  /* 0x000000ff1800720c */ /* 0x000fce0003f25270 */
[----:B------:R-:W-:Y:S06]  /*0810*/  @!P0 BRA `(.L_x_6) ;  /* 0x0000000000b88947 */ /* 0x000fec0003800000 */
[----:B------:R-:W0:Y:S08]  /*0820*/  LDC.64 R20, c[0x0][0x388] ;  /* 0x0000e200ff147b82 */ /* 0x000e300000000a00 */
[----:B------:R-:W1:Y:S08]  /*0830*/  LDC.64 R10, c[0x0][0x398] ;  /* 0x0000e600ff0a7b82 */ /* 0x000e700000000a00 */
[----:B------:R-:W2:Y:S01]  /*0840*/  LDC.64 R8, c[0x0][0x390] ;  /* 0x0000e400ff087b82 */ /* 0x000ea20000000a00 */
[----:B0-----:R-:W-:-:S05]  /*0850*/  IMAD.WIDE R20, R3, 0x4, R20 ;  /* 0x0000000403147825 */ /* 0x001fca00078e0214 */
[----:B------:R-:W1:Y:S04]  /*0860*/  LDG.E R29, desc[UR4][R20.64] ;  /* 0x00000004141d7981 */ /* 0x000e68000c1e1900 */
[----:B------:R-:W3:Y:S04]  /*0870*/  LDG.E R27, desc[UR4][R20.64+0x4] ;  /* 0x00000404141b7981 */ /* 0x000ee8000c1e1900 */
[----:B------:R-:W4:Y:S04]  /*0880*/  LDG.E R25, desc[UR4][R20.64+0x8] ;  /* 0x0000080414197981 */ /* 0x000f28000c1e1900 */
[----:B------:R-:W5:Y:S04]  /*0890*/  LDG.E R13, desc[UR4][R20.64+0xc] ;  /* 0x00000c04140d7981 */ /* 0x000f68000c1e1900 */
[----:B------:R-:W5:Y:S04]  /*08a0*/  LDG.E R15, desc[UR4][R20.64+0x10] ;  /* 0x00001004140f7981 */ /* 0x000f68000c1e1900 */
[----:B------:R-:W5:Y:S04]  /*08b0*/  LDG.E R17, desc[UR4][R20.64+0x14] ;  /* 0x0000140414117981 */ /* 0x000f68000c1e1900 */
[----:B------:R-:W5:Y:S04]  /*08c0*/  LDG.E R19, desc[UR4][R20.64+0x18] ;  /* 0x0000180414137981 */ /* 0x000f68000c1e1900 */
[----:B------:R4:W5:Y:S01]  /*08d0*/  LDG.E R23, desc[UR4][R20.64+0x1c] ;  /* 0x00001c0414177981 */ /* 0x000962000c1e1900 */
[----:B--2---:R-:W-:-:S05]  /*08e0*/  IMAD.WIDE R8, R3, 0x4, R8 ;  /* 0x0000000403087825 */ /* 0x004fca00078e0208 */
[----:B------:R-:W2:Y:S04]  /*08f0*/  LDG.E R7, desc[UR4][R8.64] ;  /* 0x0000000408077981 */ /* 0x000ea8000c1e1900 */
[----:B------:R-:W2:Y:S01]  /*0900*/  LDG.E R22, desc[UR4][R8.64+0x8] ;  /* 0x0000080408167981 */ /* 0x000ea2000c1e1900 */
[----:B-1----:R-:W-:-:S04]  /*0910*/  IMAD.WIDE R28, R29, 0x4, R10 ;  /* 0x000000041d1c7825 */ /* 0x002fc800078e020a */
[--C-:B---3--:R-:W-:Y:S01]  /*0920*/  IMAD.WIDE R26, R27, 0x4, R10.reuse ;  /* 0x000000041b1a7825 */ /* 0x108fe200078e020a */
[----:B------:R-:W2:Y:S03]  /*0930*/  LDG.E R5, desc[UR4][R28.64] ;  /* 0x000000041c057981 */ /* 0x000ea6000c1e1900 */
[--C-:B----4-:R-:W-:Y:S01]  /*0940*/  IMAD.WIDE R20, R25, 0x4, R10.reuse ;  /* 0x0000000419147825 */ /* 0x110fe200078e020a */
[----:B------:R-:W3:Y:S04]  /*0950*/  LDG.E R2, desc[UR4][R26.64] ;  /* 0x000000041a027981 */ /* 0x000ee8000c1e1900 */
[----:B------:R-:W3:Y:S01]  /*0960*/  LDG.E R25, desc[UR4][R8.64+0x4] ;  /* 0x0000040408197981 */ /* 0x000ee2000c1e1900 */
[----:B-----5:R-:W-:-:S03]  /*0970*/  IMAD.WIDE R12, R13, 0x4, R10 ;  /* 0x000000040d0c7825 */ /* 0x020fc600078e020a */
[----:B------:R-:W4:Y:S01]  /*0980*/  LDG.E R21, desc[UR4][R20.64] ;  /* 0x0000000414157981 */ /* 0x000f22000c1e1900 */
[----:B------:R-:W-:-:S03]  /*0990*/  IMAD.WIDE R14, R15, 0x4, R10 ;  /* 0x000000040f0e7825 */ /* 0x000fc600078e020a */
[----:B------:R-:W5:Y:S01]  /*09a0*/  LDG.E R13, desc[UR4][R12.64] ;  /* 0x000000040c0d7981 */ /* 0x000f62000c1e1900 */
[----:B------:R-:W-:-:S03]  /*09b0*/  IMAD.WIDE R16, R17, 0x4, R10 ;  /* 0x0000000411107825 */ /* 0x000fc600078e020a */
[----:B------:R-:W5:Y:S01]  /*09c0*/  LDG.E R28, desc[UR4][R8.64+0xc] ;  /* 0x00000c04081c7981 */ /* 0x000f62000c1e1900 */
[----:B------:R-:W-:-:S03]  /*09d0*/  IMAD.WIDE R18, R19, 0x4, R10 ;  /* 0x0000000413127825 */ /* 0x000fc600078e020a */
[----:B------:R-:W5:Y:S04]  /*09e0*/  LDG.E R14, desc[UR4][R14.64] ;  /* 0x000000040e0e7981 */ /* 0x000f68000c1e1900 */
[----:B------:R-:W5:Y:S01]  /*09f0*/  LDG.E R29, desc[UR4][R8.64+0x10] ;  /* 0x00001004081d7981 */ /* 0x000f62000c1e1900 */
[----:B------:R-:W-:-:S03]  /*0a00*/  IMAD.WIDE R10, R23, 0x4, R10 ;  /* 0x00000004170a7825 */ /* 0x000fc600078e020a */
[----:B------:R-:W5:Y:S04]  /*0a10*/  LDG.E R17, desc[UR4][R16.64] ;  /* 0x0000000410117981 */ /* 0x000f68000c1e1900 */
[----:B------:R-:W5:Y:S04]  /*0a20*/  LDG.E R26, desc[UR4][R8.64+0x14] ;  /* 0x00001404081a7981 */ /* 0x000f68000c1e1900 */
[----:B------:R-:W5:Y:S04]  /*0a30*/  LDG.E R18, desc[UR4][R18.64] ;  /* 0x0000000412127981 */ /* 0x000f68000c1e1900 */
[----:B------:R-:W5:Y:S04]  /*0a40*/  LDG.E R23, desc[UR4][R8.64+0x18] ;  /* 0x0000180408177981 */ /* 0x000f68000c1e1900 */
[----:B------:R-:W5:Y:S04]  /*0a50*/  LDG.E R12, desc[UR4][R8.64+0x1c] ;  /* 0x00001c04080c7981 */ /* 0x000f68000c1e1900 */
[----:B------:R-:W5:Y:S01]  /*0a60*/  LDG.E R10, desc[UR4][R10.64] ;  /* 0x000000040a0a7981 */ /* 0x000f62000c1e1900 */
[----:B------:R-:W-:Y:S01]  /*0a70*/  IADD3 R3, PT, PT, R3, 0x8, RZ ;  /* 0x0000000803037810 */ /* 0x000fe20007ffe0ff */
[----:B--2---:R-:W-:-:S04]  /*0a80*/  FFMA R6, R7, R5, R6 ;  /* 0x0000000507067223 */ /* 0x004fc80000000006 */
[----:B---3--:R-:W-:-:S04]  /*0a90*/  FFMA R25, R25, R2, R6 ;  /* 0x0000000219197223 */ /* 0x008fc80000000006 */
[----:B----4-:R-:W-:-:S04]  /*0aa0*/  FFMA R21, R22, R21, R25 ;  /* 0x0000001516157223 */ /* 0x010fc80000000019 */
[----:B-----5:R-:W-:-:S04]  /*0ab0*/  FFMA R28, R28, R13, R21 ;  /* 0x0000000d1c1c7223 */ /* 0x020fc80000000015 */
[----:B------:R-:W-:-:S04]  /*0ac0*/  FFMA R29, R29, R14, R28 ;  /* 0x0000000e1d1d7223 */ /* 0x000fc8000000001c */
[----:B------:R-:W-:-:S04]  /*0ad0*/  FFMA R26, R26, R17, R29 ;  /* 0x000000111a1a7223 */ /* 0x000fc8000000001d */
[----:B------:R-:W-:-:S04]  /*0ae0*/  FFMA R23, R23, R18, R26 ;  /* 0x0000001217177223 */ /* 0x000fc8000000001a */
[----:B------:R-:W-:-:S07]  /*0af0*/  FFMA R6, R12, R10, R23 ;  /* 0x0000000a0c067223 */ /* 0x000fce0000000017 */
.L_x_6:
[----:B------:R-:W-:Y:S05]  /*0b00*/  BSYNC.RECONVERGENT B1 ;  /* 0x0000000000017941 */ /* 0x000fea0003800200 */
.L_x_5:
[----:B------:R-:W-:Y:S05]  /*0b10*/  @!P1 BRA `(.L_x_1) ;  /* 0x0000000000c09947 */ /* 0x000fea0003800000 */
[----:B------:R-:W-:Y:S01]  /*0b20*/  ISETP.GE.U32.AND P0, PT, R24, 0x4, PT ;  /* 0x000000041800780c */ /* 0x000fe20003f06070 */
[----:B------:R-:W-:Y:S01]  /*0b30*/  BSSY.RECONVERGENT B1, `(.L_x_7) ;  /* 0x000001e000017945 */ /* 0x000fe20003800200 */
[----:B------:R-:W-:-:S04]  /*0b40*/  LOP3.LUT R4, R4, 0x3, RZ, 0xc0, !PT ;  /* 0x0000000304047812 */ /* 0x000fc800078ec0ff */
[----:B------:R-:W-:-:S07]  /*0b50*/  ISETP.NE.AND P1, PT, R4, RZ, PT ;  /* 0x000000ff0400720c */ /* 0x000fce0003f25270 */
[----:B------:R-:W-:Y:S06]  /*0b60*/  @!P0 BRA `(.L_x_8) ;  /* 0x0000000000688947 */ /* 0x000fec0003800000 */
[----:B------:R-:W0:Y:S08]  /*0b70*/  LDC.64 R8, c[0x0][0x388] ;  /* 0x0000e200ff087b82 */ /* 0x000e300000000a00 */
[----:B------:R-:W1:Y:S01]  /*0b80*/  LDC.64 R10, c[0x0][0x390] ;  /* 0x0000e400ff0a7b82 */ /* 0x000e620000000a00 */
[----:B0-----:R-:W-:-:S07]  /*0b90*/  IMAD.WIDE R12, R3, 0x4, R8 ;  /* 0x00000004030c7825 */ /* 0x001fce00078e0208 */
[----:B------:R-:W0:Y:S01]  /*0ba0*/  LDC.64 R8, c[0x0][0x398] ;  /* 0x0000e600ff087b82 */ /* 0x000e220000000a00 */
[----:B------:R-:W0:Y:S04]  /*0bb0*/  LDG.E R15, desc[UR4][R12.64] ;  /* 0x000000040c0f7981 */ /* 0x000e28000c1e1900 */
[----:B------:R-:W2:Y:S04]  /*0bc0*/  LDG.E R17, desc[UR4][R12.64+0x4] ;  /* 0x000004040c117981 */ /* 0x000ea8000c1e1900 */
[----:B------:R-:W3:Y:S04]  /*0bd0*/  LDG.E R19, desc[UR4][R12.64+0x8] ;  /* 0x000008040c137981 */ /* 0x000ee8000c1e1900 */
[----:B------:R-:W4:Y:S01]  /*0be0*/  LDG.E R7, desc[UR4][R12.64+0xc] ;  /* 0x00000c040c077981 */ /* 0x000f22000c1e1900 */
[----:B-1----:R-:W-:-:S05]  /*0bf0*/  IMAD.WIDE R10, R3, 0x4, R10 ;  /* 0x00000004030a7825 */ /* 0x002fca00078e020a */
[----:B------:R-:W5:Y:S04]  /*0c00*/  LDG.E R5, desc[UR4][R10.64] ;  /* 0x000000040a057981 */ /* 0x000f68000c1e1900 */
[----:B------:R-:W5:Y:S04]  /*0c10*/  LDG.E R2, desc[UR4][R10.64+0x4] ;  /* 0x000004040a027981 */ /* 0x000f68000c1e1900 */
[----:B------:R-:W5:Y:S01]  /*0c20*/  LDG.E R13, desc[UR4][R10.64+0xc] ;  /* 0x00000c040a0d7981 */ /* 0x000f62000c1e1900 */
[----:B0-----:R-:W-:-:S04]  /*0c30*/  IMAD.WIDE R14, R15, 0x4, R8 ;  /* 0x000000040f0e7825 */ /* 0x001fc800078e0208 */
[--C-:B--2---:R-:W-:Y:S02]  /*0c40*/  IMAD.WIDE R16, R17, 0x4, R8.reuse ;  /* 0x0000000411107825 */ /* 0x104fe400078e0208 */
[----:B------:R-:W5:Y:S02]  /*0c50*/  LDG.E R14, desc[UR4][R14.64] ;  /* 0x000000040e0e7981 */ /* 0x000f64000c1e1900 */
[--C-:B---3--:R-:W-:Y:S02]  /*0c60*/  IMAD.WIDE R18, R19, 0x4, R8.reuse ;  /* 0x0000000413127825 */ /* 0x108fe400078e0208 */
[----:B------:R-:W2:Y:S02]  /*0c70*/  LDG.E R16, desc[UR4][R16.64] ;  /* 0x0000000410107981 */ /* 0x000ea4000c1e1900 */
[----:B----4-:R-:W-:Y:S02]  /*0c80*/  IMAD.WIDE R8, R7, 0x4, R8 ;  /* 0x0000000407087825 */ /* 0x010fe400078e0208 */
[----:B------:R-:W3:Y:S04]  /*0c90*/  LDG.E R18, desc[UR4][R18.64] ;  /* 0x0000000412127981 */ /* 0x000ee8000c1e1900 */
[----:B------:R-:W3:Y:S04]  /*0ca0*/  LDG.E R7, desc[UR4][R10.64+0x8] ;  /* 0x000008040a077981 */ /* 0x000ee8000c1e1900 */
[----:B------:R-:W4:Y:S01]  /*0cb0*/  LDG.E R8, desc[UR4][R8.64] ;  /* 0x0000000408087981 */ /* 0x000f22000c1e1900 */
[----:B------:R-:W-:Y:S01]  /*0cc0*/  IADD3 R3, PT, PT, R3, 0x4, RZ ;  /* 0x0000000403037810 */ /* 0x000fe20007ffe0ff */
[----:B-----5:R-:W-:-:S04]  /*0cd0*/  FFMA R5, R5, R14, R6 ;  /* 0x0000000e05057223 */ /* 0x020fc80000000006 */
[----:B--2---:R-:W-:-:S04]  /*0ce0*/  FFMA R2, R2, R16, R5 ;  /* 0x0000001002027223 */ /* 0x004fc80000000005 */
[----:B---3--:R-:W-:-:S04]  /*0cf0*/  FFMA R2, R7, R18, R2 ;  /* 0x0000001207027223 */ /* 0x008fc80000000002 */
[----:B----4-:R-:W-:-:S07]  /*0d00*/  FFMA R6, R13, R8, R2 ;  /* 0x000000080d067223 */ /* 0x010fce0000000002 */
.L_x_8:
[----:B------:R-:W-:Y:S05]  /*0d10*/  BSYNC.RECONVERGENT B1 ;  /* 0x0000000000017941 */ /* 0x000fea0003800200 */
.L_x_7:
[----:B------:R-:W-:Y:S05]  /*0d20*/  @!P1 BRA `(.L_x_1) ;  /* 0x00000000003c9947 */ /* 0x000fea0003800000 */
[----:B------:R-:W0:Y:S01]  /*0d30*/  LDC.64 R12, c[0x0][0x388] ;  /* 0x0000e200ff0c7b82 */ /* 0x000e220000000a00 */
[----:B------:R-:W-:-:S07]  /*0d40*/  IADD3 R2, PT, PT, -R4, RZ, RZ ;  /* 0x000000ff04027210 */ /* 0x000fce0007ffe1ff */
[----:B------:R-:W1:Y:S08]  /*0d50*/  LDC.64 R14, c[0x0][0x390] ;  /* 0x0000e400ff0e7b82 */ /* 0x000e700000000a00 */
[----:B------:R-:W2:Y:S02]  /*0d60*/  LDC.64 R16, c[0x0][0x398] ;  /* 0x0000e600ff107b82 */ /* 0x000ea40000000a00 */
.L_x_9:
[----:B0-----:R-:W-:-:S06]  /*0d70*/  IMAD.WIDE R4, R3, 0x4, R12 ;  /* 0x0000000403047825 */ /* 0x001fcc00078e020c */
[----:B------:R-:W2:Y:S01]  /*0d80*/  LDG.E R5, desc[UR4][R4.64] ;  /* 0x0000000404057981 */ /* 0x000ea2000c1e1900 */
[----:B-1----:R-:W-:-:S06]  /*0d90*/  IMAD.WIDE R8, R3, 0x4, R14 ;  /* 0x0000000403087825 */ /* 0x002fcc00078e020e */
[----:B------:R-:W3:Y:S01]  /*0da0*/  LDG.E R9, desc[UR4][R8.64] ;  /* 0x0000000408097981 */ /* 0x000ee2000c1e1900 */
[----:B------:R-:W-:Y:S01]  /*0db0*/  IADD3 R2, PT, PT, R2, 0x1, RZ ;  /* 0x0000000102027810 */ /* 0x000fe20007ffe0ff */
[----:B--2---:R-:W-:-:S06]  /*0dc0*/  IMAD.WIDE R10, R5, 0x4, R16 ;  /* 0x00000004050a7825 */ /* 0x004fcc00078e0210 */
[----:B------:R-:W3:Y:S01]  /*0dd0*/  LDG.E R10, desc[UR4][R10.64] ;  /* 0x000000040a0a7981 */ /* 0x000ee2000c1e1900 */
[----:B------:R-:W-:Y:S02]  /*0de0*/  ISETP.NE.AND P0, PT, R2, RZ, PT ;  /* 0x000000ff0200720c */ /* 0x000fe40003f05270 */
[----:B------:R-:W-:Y:S01]  /*0df0*/  IADD3 R3, PT, PT, R3, 0x1, RZ ;  /* 0x0000000103037810 */ /* 0x000fe20007ffe0ff */
[----:B---3--:R-:W-:-:S10]  /*0e00*/  FFMA R6, R9, R10, R6 ;  /* 0x0000000a09067223 */ /* 0x008fd40000000006 */
[----:B------:R-:W-:Y:S05]  /*0e10*/  @P0 BRA `(.L_x_9) ;  /* 0xfffffffc00d40947 */ /* 0x000fea000383ffff */
.L_x_1:
[----:B------:R-:W-:Y:S05]  /*0e20*/  BSYNC.RECONVERGENT B0 ;  /* 0x0000000000007941 */ /* 0x000fea0003800200 */
.L_x_0:
[----:B------:R-:W0:Y:S02]  /*0e30*/  LDC.64 R2, c[0x0][0x3a0] ;  /* 0x0000e800ff027b82 */ /* 0x000e240000000a00 */
[----:B0-----:R-:W-:-:S05]  /*0e40*/  IMAD.WIDE R2, R0, 0x4, R2 ;  /* 0x0000000400027825 */ /* 0x001fca00078e0202 */
[----:B------:R-:W-:Y:S01]  /*0e50*/  STG.E desc[UR4][R2.64], R6 ;  /* 0x0000000602007986 */ /* 0x000fe2000c101904 */
[----:B------:R-:W-:Y:S05]  /*0e60*/  EXIT ;  /* 0x000000000000794d */ /* 0x000fea0003800000 */
.L_x_10:
[----:B------:R-:W-:-:S00]  /*0e70*/  BRA `(.L_x_10) ;  /* 0xfffffffc00fc7947 */ /* 0x000fc0000383ffff */
[----:B------:R-:W-:-:S00]  /*0e80*/  NOP ;  /* 0x0000000000007918 */ /* 0x000fc00000000000 */
[----:B------:R-:W-:-:S00]  /*0e90*/  NOP ;  /* 0x0000000000007918 */ /* 0x000fc00000000000 */
[----:B------:R-:W-:-:S00]  /*0ea0*/  NOP ;  /* 0x0000000000007918 */ /* 0x000fc00000000000 */
[----:B------:R-:W-:-:S00]  /*0eb0*/  NOP ;  /* 0x0000000000007918 */ /* 0x000fc00000000000 */
[----:B------:R-:W-:-:S00]  /*0ec0*/  NOP ;  /* 0x0000000000007918 */ /* 0x000fc00000000000 */
[----:B------:R-:W-:-:S00]  /*0ed0*/  NOP ;  /* 0x0000000000007918 */ /* 0x000fc00000000000 */
[----:B------:R-:W-:-:S00]  /*0ee0*/  NOP ;  /* 0x0000000000007918 */ /* 0x000fc00000000000 */
[----:B------:R-:W-:-:S00]  /*0ef0*/  NOP ;  /* 0x0000000000007918 */ /* 0x000fc00000000000 */
.L_x_11:


//--------------------- .nv.shared.reserved.0     --------------------------
	.section	.nv.shared.reserved.0,"aw",@nobits
	.weak		__nv_reservedSMEM_offset_0_alias
	.size		__nv_reservedSMEM_offset_0_alias, 0, 64
	.other		__nv_reservedSMEM_offset_0_alias,@"STO_CUDA_RESERVED_SHARED STV_DEFAULT"
__nv_reservedSMEM_offset_0_alias:
	.zero		0
	.zero		64


//--------------------- .nv.constant0._Z8spmv_csrPiS_PfS0_S0_i --------------------------
	.section	.nv.constant0._Z8spmv_csrPiS_PfS0_S0_i,"a",@progbits
	.sectionflags	@""
	.align	4
.nv.constant0._Z8spmv_csrPiS_PfS0_S0_i:
	.zero		940


//--------------------- SYMBOLS --------------------------

	.type		.nv.reservedSmem.offset0,@object
	.size		.nv.reservedSmem.offset0,0x4
